	.headerflags	@"EF_CUDA_TEXMODE_UNIFIED EF_CUDA_64BIT_ADDRESS EF_CUDA_ACCELERATORS EF_CUDA_SM90 EF_CUDA_VIRTUAL_SM(EF_CUDA_SM90)"
	.elftype	@"ET_EXEC"


//--------------------- .nv.info                  --------------------------
	.section	.nv.info,"",@"SHT_CUDA_INFO"
	.align	4


	//----- nvinfo : EIATTR_REGCOUNT
	.align		4
        /*0000*/ 	.byte	0x04, 0x2f
        /*0002*/ 	.short	(.L_3 - .L_2)
	.align		4
.L_2:
        /*0004*/ 	.word	index@(triton_poi_fused_cat_39)
        /*0008*/ 	.word	0x00000020


	//----- nvinfo : EIATTR_MIN_STACK_SIZE
	.align		4
.L_3:
        /*000c*/ 	.byte	0x04, 0x12
        /*000e*/ 	.short	(.L_5 - .L_4)
	.align		4
.L_4:
        /*0010*/ 	.word	index@(triton_poi_fused_cat_39)
        /*0014*/ 	.word	0x00000000


	//----- nvinfo : EIATTR_FRAME_SIZE
	.align		4
.L_5:
        /*0018*/ 	.byte	0x04, 0x11
        /*001a*/ 	.short	(.L_7 - .L_6)
	.align		4
.L_6:
        /*001c*/ 	.word	index@(triton_poi_fused_cat_39)
        /*0020*/ 	.word	0x00000000


	//----- nvinfo : EIATTR_MIN_STACK_SIZE
	.align		4
.L_7:
        /*0024*/ 	.byte	0x04, 0x12
        /*0026*/ 	.short	(.L_9 - .L_8)
	.align		4
.L_8:
        /*0028*/ 	.word	index@(triton_poi_fused_cat_39)
        /*002c*/ 	.word	0x00000000
.L_9:


//--------------------- .nv.info.triton_poi_fused_cat_39 --------------------------
	.section	.nv.info.triton_poi_fused_cat_39,"",@"SHT_CUDA_INFO"
	.sectionflags	@""
	.align	4


	//----- nvinfo : EIATTR_CUDA_API_VERSION
	.align		4
        /*0000*/ 	.byte	0x04, 0x37
        /*0002*/ 	.short	(.L_11 - .L_10)
.L_10:
        /*0004*/ 	.word	0x0000007c


	//----- nvinfo : EIATTR_KPARAM_INFO
	.align		4
.L_11:
        /*0008*/ 	.byte	0x04, 0x17
        /*000a*/ 	.short	(.L_13 - .L_12)
.L_12:
        /*000c*/ 	.word	0x00000000
        /*0010*/ 	.short	0x000b
        /*0012*/ 	.short	0x0058
        /*0014*/ 	.byte	0x00, 0xf0, 0x11, 0x00


	//----- nvinfo : EIATTR_KPARAM_INFO
	.align		4
.L_13:
        /*0018*/ 	.byte	0x04, 0x17
        /*001a*/ 	.short	(.L_15 - .L_14)
.L_14:
        /*001c*/ 	.word	0x00000000
        /*0020*/ 	.short	0x000a
        /*0022*/ 	.short	0x0050
        /*0024*/ 	.byte	0x00, 0xf4, 0x21, 0x00


	//----- nvinfo : EIATTR_KPARAM_INFO
	.align		4
.L_15:
        /*0028*/ 	.byte	0x04, 0x17
        /*002a*/ 	.short	(.L_17 - .L_16)
.L_16:
        /*002c*/ 	.word	0x00000000
        /*0030*/ 	.short	0x0009
        /*0032*/ 	.short	0x0048
        /*0034*/ 	.byte	0x00, 0xf4, 0x21, 0x00


	//----- nvinfo : EIATTR_KPARAM_INFO
	.align		4
.L_17:
        /*0038*/ 	.byte	0x04, 0x17
        /*003a*/ 	.short	(.L_19 - .L_18)
.L_18:
        /*003c*/ 	.word	0x00000000
        /*0040*/ 	.short	0x0008
        /*0042*/ 	.short	0x0040
        /*0044*/ 	.byte	0x00, 0xf4, 0x21, 0x00


	//----- nvinfo : EIATTR_KPARAM_INFO
	.align		4
.L_19:
        /*0048*/ 	.byte	0x04, 0x17
        /*004a*/ 	.short	(.L_21 - .L_20)
.L_20:
        /*004c*/ 	.word	0x00000000
        /*0050*/ 	.short	0x0007
        /*0052*/ 	.short	0x0038
        /*0054*/ 	.byte	0x00, 0xf4, 0x21, 0x00


	//----- nvinfo : EIATTR_KPARAM_INFO
	.align		4
.L_21:
        /*0058*/ 	.byte	0x04, 0x17
        /*005a*/ 	.short	(.L_23 - .L_22)
.L_22:
        /*005c*/ 	.word	0x00000000
        /*0060*/ 	.short	0x0006
        /*0062*/ 	.short	0x0030
        /*0064*/ 	.byte	0x00, 0xf4, 0x21, 0x00


	//----- nvinfo : EIATTR_KPARAM_INFO
	.align		4
.L_23:
        /*0068*/ 	.byte	0x04, 0x17
        /*006a*/ 	.short	(.L_25 - .L_24)
.L_24:
        /*006c*/ 	.word	0x00000000
        /*0070*/ 	.short	0x0005
        /*0072*/ 	.short	0x0028
        /*0074*/ 	.byte	0x00, 0xf4, 0x21, 0x00


	//----- nvinfo : EIATTR_KPARAM_INFO
	.align		4
.L_25:
        /*0078*/ 	.byte	0x04, 0x17
        /*007a*/ 	.short	(.L_27 - .L_26)
.L_26:
        /*007c*/ 	.word	0x00000000
        /*0080*/ 	.short	0x0004
        /*0082*/ 	.short	0x0020
        /*0084*/ 	.byte	0x00, 0xf4, 0x21, 0x00


	//----- nvinfo : EIATTR_KPARAM_INFO
	.align		4
.L_27:
        /*0088*/ 	.byte	0x04, 0x17
        /*008a*/ 	.short	(.L_29 - .L_28)
.L_28:
        /*008c*/ 	.word	0x00000000
        /*0090*/ 	.short	0x0003
        /*0092*/ 	.short	0x0018
        /*0094*/ 	.byte	0x00, 0xf4, 0x21, 0x00


	//----- nvinfo : EIATTR_KPARAM_INFO
	.align		4
.L_29:
        /*0098*/ 	.byte	0x04, 0x17
        /*009a*/ 	.short	(.L_31 - .L_30)
.L_30:
        /*009c*/ 	.word	0x00000000
        /*00a0*/ 	.short	0x0002
        /*00a2*/ 	.short	0x0010
        /*00a4*/ 	.byte	0x00, 0xf4, 0x21, 0x00


	//----- nvinfo : EIATTR_KPARAM_INFO
	.align		4
.L_31:
        /*00a8*/ 	.byte	0x04, 0x17
        /*00aa*/ 	.short	(.L_33 - .L_32)
.L_32:
        /*00ac*/ 	.word	0x00000000
        /*00b0*/ 	.short	0x0001
        /*00b2*/ 	.short	0x0008
        /*00b4*/ 	.byte	0x00, 0xf4, 0x21, 0x00


	//----- nvinfo : EIATTR_KPARAM_INFO
	.align		4
.L_33:
        /*00b8*/ 	.byte	0x04, 0x17
        /*00ba*/ 	.short	(.L_35 - .L_34)
.L_34:
        /*00bc*/ 	.word	0x00000000
        /*00c0*/ 	.short	0x0000
        /*00c2*/ 	.short	0x0000
        /*00c4*/ 	.byte	0x00, 0xf4, 0x21, 0x00


	//----- nvinfo : EIATTR_SPARSE_MMA_MASK
	.align		4
.L_35:
        /*00c8*/ 	.byte	0x03, 0x50
        /*00ca*/ 	.short	0x0000


	//----- nvinfo : EIATTR_MAXREG_COUNT
	.align		4
        /*00cc*/ 	.byte	0x03, 0x1b
        /*00ce*/ 	.short	0x00ff


	//----- nvinfo : EIATTR_EXIT_INSTR_OFFSETS
	.align		4
        /*00d0*/ 	.byte	0x04, 0x1c
        /*00d2*/ 	.short	(.L_37 - .L_36)


	//   ....[0]....
.L_36:
        /*00d4*/ 	.word	0x00000b50


	//   ....[1]....
        /*00d8*/ 	.word	0x00000b70


	//----- nvinfo : EIATTR_REQNTID
	.align		4
.L_37:
        /*00dc*/ 	.byte	0x04, 0x10
        /*00de*/ 	.short	(.L_39 - .L_38)
.L_38:
        /*00e0*/ 	.word	0x00000080
        /*00e4*/ 	.word	0x00000001
        /*00e8*/ 	.word	0x00000001


	//----- nvinfo : EIATTR_CBANK_PARAM_SIZE
	.align		4
.L_39:
        /*00ec*/ 	.byte	0x03, 0x19
        /*00ee*/ 	.short	0x005c


	//----- nvinfo : EIATTR_PARAM_CBANK
	.align		4
        /*00f0*/ 	.byte	0x04, 0x0a
        /*00f2*/ 	.short	(.L_41 - .L_40)
	.align		4
.L_40:
        /*00f4*/ 	.word	index@(.nv.constant0.triton_poi_fused_cat_39)
        /*00f8*/ 	.short	0x0210
        /*00fa*/ 	.short	0x005c


	//----- nvinfo : EIATTR_SW_WAR
	.align		4
.L_41:
        /*00fc*/ 	.byte	0x04, 0x36
        /*00fe*/ 	.short	(.L_43 - .L_42)
.L_42:
        /*0100*/ 	.word	0x00000008
.L_43:


//--------------------- .nv.callgraph             --------------------------
	.section	.nv.callgraph,"",@"SHT_CUDA_CALLGRAPH"
	.align	4
	.sectionentsize	8
	.align		4
        /*0000*/ 	.word	0x00000000
	.align		4
        /*0004*/ 	.word	0xffffffff
	.align		4
        /*0008*/ 	.word	0x00000000
	.align		4
        /*000c*/ 	.word	0xfffffffe
	.align		4
        /*0010*/ 	.word	0x00000000
	.align		4
        /*0014*/ 	.word	0xfffffffd
	.align		4
        /*0018*/ 	.word	0x00000000
	.align		4
        /*001c*/ 	.word	0xfffffffc


//--------------------- .nv.constant4             --------------------------
	.section	.nv.constant4,"a",@progbits
	.align	8
	.align		8
.nv.constant4:
        /*0000*/ 	.dword	_$_str
	.align		8
        /*0008*/ 	.dword	_$_str_$_2


//--------------------- .text.triton_poi_fused_cat_39 --------------------------
	.section	.text.triton_poi_fused_cat_39,"ax",@progbits
	.align	128
        .global         triton_poi_fused_cat_39
        .type           triton_poi_fused_cat_39,@function
        .size           triton_poi_fused_cat_39,(.L_x_1 - triton_poi_fused_cat_39)
        .other          triton_poi_fused_cat_39,@"STO_CUDA_ENTRY STV_DEFAULT"
triton_poi_fused_cat_39:
.text.triton_poi_fused_cat_39:
[----:B------:R-:W0:Y:S01]  /*0000*/  LDC R1, c[0x0][0x28] ;  /* 0x00000a00ff017b82 */ /* 0x000e220000000800 */
[----:B------:R-:W1:Y:S07]  /*0010*/  S2R R0, SR_TID.X ;  /* 0x0000000000007919 */ /* 0x000e6e0000002100 */
[----:B------:R-:W2:Y:S01]  /*0020*/  LDC.64 R10, c[0x0][0x220] ;  /* 0x00008800ff0a7b82 */ /* 0x000ea20000000a00 */
[----:B------:R-:W-:Y:S01]  /*0030*/  ULDC.64 UR4, c[0x0][0x208] ;  /* 0x0000820000047ab9 */ /* 0x000fe20000000a00 */
[----:B------:R-:W3:Y:S06]  /*0040*/  S2R R13, SR_CTAID.X ;  /* 0x00000000000d7919 */ /* 0x000eec0000002500 */
[----:B------:R-:W4:Y:S01]  /*0050*/  LDC.64 R4, c[0x0][0x248] ;  /* 0x00009200ff047b82 */ /* 0x000f220000000a00 */
[----:B------:R-:W-:Y:S01]  /*0060*/  CS2R R22, SRZ ;  /* 0x0000000000167805 */ /* 0x000fe2000001ff00 */
[----:B------:R-:W-:Y:S01]  /*0070*/  IMAD.MOV.U32 R9, RZ, RZ, RZ ;  /* 0x000000ffff097224 */ /* 0x000fe200078e00ff */
[----:B------:R-:W-:Y:S01]  /*0080*/  ULDC.64 UR6, c[0x0][0x238] ;  /* 0x00008e0000067ab9 */ /* 0x000fe20000000a00 */
[----:B------:R-:W-:-:S04]  /*0090*/  IMAD.MOV.U32 R6, RZ, RZ, RZ ;  /* 0x000000ffff067224 */ /* 0x000fc800078e00ff */
[----:B------:R-:W5:Y:S08]  /*00a0*/  LDC.64 R28, c[0x0][0x210] ;  /* 0x00008400ff1c7b82 */ /* 0x000f700000000a00 */
[----:B------:R-:W2:Y:S01]  /*00b0*/  LDC.64 R18, c[0x0][0x218] ;  /* 0x00008600ff127b82 */ /* 0x000ea20000000a00 */
[----:B-1----:R-:W-:-:S07]  /*00c0*/  IMAD.SHL.U32 R0, R0, 0x2, RZ ;  /* 0x0000000200007824 */ /* 0x002fce00078e00ff */
[----:B------:R-:W1:Y:S01]  /*00d0*/  LDC.64 R20, c[0x0][0x240] ;  /* 0x00009000ff147b82 */ /* 0x000e620000000a00 */
[----:B------:R-:W-:-:S05]  /*00e0*/  LOP3.LUT R0, R0, 0xfe, RZ, 0xc0, !PT ;  /* 0x000000fe00007812 */ /* 0x000fca00078ec0ff */
[----:B---3--:R-:W-:-:S05]  /*00f0*/  IMAD R2, R13, 0x100, R0 ;  /* 0x000001000d027824 */ /* 0x008fca00078e0200 */
[----:B------:R-:W-:Y:S02]  /*0100*/  SHF.R.S32.HI R3, RZ, 0x1f, R2 ;  /* 0x0000001fff037819 */ /* 0x000fe40000011402 */
[----:B------:R-:W-:Y:S02]  /*0110*/  ISETP.GE.AND P0, PT, R2, 0x3400, PT ;  /* 0x000034000200780c */ /* 0x000fe40003f06270 */
[----:B------:R-:W-:-:S04]  /*0120*/  LEA.HI R7, R3, R2, RZ, 0x4 ;  /* 0x0000000203077211 */ /* 0x000fc800078f20ff */
[----:B------:R-:W-:-:S05]  /*0130*/  SHF.R.S32.HI R25, RZ, 0x4, R7 ;  /* 0x00000004ff197819 */ /* 0x000fca0000011407 */
[----:B------:R-:W-:-:S05]  /*0140*/  IMAD.HI R0, R25, 0x4ec4ec4f, RZ ;  /* 0x4ec4ec4f19007827 */ /* 0x000fca00078e02ff */
[----:B------:R-:W-:-:S04]  /*0150*/  SHF.R.U32.HI R3, RZ, 0x1f, R0 ;  /* 0x0000001fff037819 */ /* 0x000fc80000011600 */
[----:B------:R-:W-:Y:S01]  /*0160*/  LEA.HI.SX32 R0, R0, R3, 0x1a ;  /* 0x0000000300007211 */ /* 0x000fe200078fd2ff */
[----:B------:R-:W-:-:S04]  /*0170*/  IMAD.MOV.U32 R3, RZ, RZ, RZ ;  /* 0x000000ffff037224 */ /* 0x000fc800078e00ff */
[----:B------:R-:W-:-:S04]  /*0180*/  IMAD R25, R0, -0xd0, R25 ;  /* 0xffffff3000197824 */ /* 0x000fc800078e0219 */
[C---:B--2---:R-:W-:Y:S01]  /*0190*/  IMAD.WIDE R10, R25.reuse, 0x4, R10 ;  /* 0x00000004190a7825 */ /* 0x044fe200078e020a */
[----:B------:R-:W-:-:S04]  /*01a0*/  ISETP.GE.AND P1, PT, R25, 0x68, PT ;  /* 0x000000681900780c */ /* 0x000fc80003f26270 */
[----:B------:R-:W-:Y:S02]  /*01b0*/  ISETP.LT.AND P3, PT, R2, 0x3400, !P1 ;  /* 0x000034000200780c */ /* 0x000fe40004f61270 */
[----:B------:R-:W-:-:S11]  /*01c0*/  ISETP.GT.AND P2, PT, R25, 0x67, !P0 ;  /* 0x000000671900780c */ /* 0x000fd60004744270 */
[----:B------:R-:W2:Y:S01]  /*01d0*/  @P3 LDG.E.EL R3, desc[UR4][R10.64] ;  /* 0x000000040a033981 */ /* 0x000ea2000c2e1900 */
[----:B----4-:R-:W-:Y:S01]  /*01e0*/  IMAD.WIDE R4, R25, 0x4, R4 ;  /* 0x0000000419047825 */ /* 0x010fe200078e0204 */
[----:B------:R-:W-:Y:S02]  /*01f0*/  SHF.R.S32.HI R13, RZ, 0x17, R13 ;  /* 0x00000017ff0d7819 */ /* 0x000fe4000001140d */
[----:B------:R3:W4:Y:S01]  /*0200*/  @P3 LDG.E.EL R22, desc[UR4][R10.64] ;  /* 0x000000040a163981 */ /* 0x000722000c2e1900 */
[C---:B------:R-:W-:Y:S01]  /*0210*/  VIADD R0, R2.reuse, 0x1 ;  /* 0x0000000102007836 */ /* 0x040fe20000000000 */
[----:B------:R-:W-:Y:S01]  /*0220*/  SGXT R13, R13, 0x1 ;  /* 0x000000010d0d781a */ /* 0x000fe20000000200 */
[----:B------:R-:W-:Y:S01]  /*0230*/  IMAD.HI R8, R2, 0x4ec4ec4f, RZ ;  /* 0x4ec4ec4f02087827 */ /* 0x000fe200078e02ff */
[----:B------:R-:W4:Y:S02]  /*0240*/  @P2 LDG.E.EL R9, desc[UR4][R4.64+-0x1a0] ;  /* 0xfffe600404092981 */ /* 0x000f24000c2e1900 */
[----:B------:R-:W-:-:S02]  /*0250*/  LEA.HI R13, R13, R0, RZ, 0x4 ;  /* 0x000000000d0d7211 */ /* 0x000fc400078f20ff */
[----:B------:R1:W4:Y:S01]  /*0260*/  @P2 LDG.E.EL R6, desc[UR4][R4.64+-0x1a0] ;  /* 0xfffe600404062981 */ /* 0x000322000c2e1900 */
[----:B------:R-:W-:Y:S02]  /*0270*/  SHF.R.U32.HI R15, RZ, 0x1f, R8 ;  /* 0x0000001fff0f7819 */ /* 0x000fe40000011608 */
[----:B------:R-:W-:Y:S02]  /*0280*/  LOP3.LUT R13, R13, 0xfffffff0, RZ, 0xc0, !PT ;  /* 0xfffffff00d0d7812 */ /* 0x000fe400078ec0ff */
[----:B------:R-:W-:Y:S02]  /*0290*/  LEA.HI.SX32 R15, R8, R15, 0x16 ;  /* 0x0000000f080f7211 */ /* 0x000fe400078fb2ff */
[----:B------:R-:W-:Y:S01]  /*02a0*/  LOP3.LUT R7, R7, 0xfffffff0, RZ, 0xc0, !PT ;  /* 0xfffffff007077812 */ /* 0x000fe200078ec0ff */
[----:B------:R-:W-:Y:S02]  /*02b0*/  IMAD.IADD R13, R0, 0x1, -R13 ;  /* 0x00000001000d7824 */ /* 0x000fe400078e0a0d */
[----:B------:R-:W-:-:S02]  /*02c0*/  IMAD R0, R15, 0x680, RZ ;  /* 0x000006800f007824 */ /* 0x000fc400078e02ff */
[----:B------:R-:W-:Y:S01]  /*02d0*/  IMAD.IADD R7, R2, 0x1, -R7 ;  /* 0x0000000102077824 */ /* 0x000fe200078e0a07 */
[----:B------:R-:W5:Y:S03]  /*02e0*/  LDC.64 R14, c[0x0][0x228] ;  /* 0x00008a00ff0e7b82 */ /* 0x000f660000000a00 */
[--C-:B------:R-:W-:Y:S02]  /*02f0*/  IMAD R8, R7, 0x68, R0.reuse ;  /* 0x0000006807087824 */ /* 0x100fe400078e0200 */
[----:B------:R-:W-:Y:S01]  /*0300*/  IMAD R0, R13, 0x68, R0 ;  /* 0x000000680d007824 */ /* 0x000fe200078e0200 */
[----:B------:R-:W-:Y:S02]  /*0310*/  SHF.R.S32.HI R7, RZ, 0x1f, R25 ;  /* 0x0000001fff077819 */ /* 0x000fe40000011419 */
[----:B---3--:R-:W-:Y:S02]  /*0320*/  IADD3 R11, P4, R25, R8, RZ ;  /* 0x00000008190b7210 */ /* 0x008fe40007f9e0ff */
[----:B01----:R-:W-:-:S02]  /*0330*/  IADD3 R4, P5, R25, R0, RZ ;  /* 0x0000000019047210 */ /* 0x003fc40007fbe0ff */
[-C--:B------:R-:W-:Y:S02]  /*0340*/  LEA.HI.X.SX32 R12, R8, R7.reuse, 0x1, P4 ;  /* 0x00000007080c7211 */ /* 0x080fe400020f0eff */
[----:B------:R-:W-:Y:S02]  /*0350*/  LEA.HI.X.SX32 R7, R0, R7, 0x1, P5 ;  /* 0x0000000700077211 */ /* 0x000fe400028f0eff */
[C---:B------:R-:W-:Y:S02]  /*0360*/  LEA R16, P4, R11.reuse, UR6, 0x2 ;  /* 0x000000060b107c11 */ /* 0x040fe4000f8810ff */
[C---:B------:R-:W-:Y:S02]  /*0370*/  LEA R10, P5, R4.reuse, UR6, 0x2 ;  /* 0x00000006040a7c11 */ /* 0x040fe4000f8a10ff */
[----:B------:R-:W-:Y:S02]  /*0380*/  LEA.HI.X R17, R11, UR7, R12, 0x2, P4 ;  /* 0x000000070b117c11 */ /* 0x000fe4000a0f140c */
[----:B------:R-:W-:Y:S01]  /*0390*/  LEA.HI.X R11, R4, UR7, R7, 0x2, P5 ;  /* 0x00000007040b7c11 */ /* 0x000fe2000a8f1407 */
[----:B------:R-:W-:Y:S01]  /*03a0*/  IMAD.MOV.U32 R7, RZ, RZ, RZ ;  /* 0x000000ffff077224 */ /* 0x000fe200078e00ff */
[----:B------:R-:W0:Y:S01]  /*03b0*/  LDC.64 R12, c[0x0][0x250] ;  /* 0x00009400ff0c7b82 */ /* 0x000e220000000a00 */
[----:B------:R-:W-:-:S02]  /*03c0*/  IMAD.MOV.U32 R4, RZ, RZ, RZ ;  /* 0x000000ffff047224 */ /* 0x000fc400078e00ff */
[C---:B------:R-:W-:Y:S02]  /*03d0*/  IMAD.IADD R27, R25.reuse, 0x1, R8 ;  /* 0x00000001191b7824 */ /* 0x040fe400078e0208 */
[----:B------:R1:W3:Y:S01]  /*03e0*/  @P2 LDG.E.EL R7, desc[UR4][R16.64+-0x1a0] ;  /* 0xfffe600410072981 */ /* 0x0002e2000c2e1900 */
[----:B------:R-:W-:-:S03]  /*03f0*/  IMAD.IADD R5, R25, 0x1, R0 ;  /* 0x0000000119057824 */ /* 0x000fc600078e0200 */
[----:B------:R5:W3:Y:S02]  /*0400*/  @P2 LDG.E.EL R4, desc[UR4][R10.64+-0x1a0] ;  /* 0xfffe60040a042981 */ /* 0x000ae4000c2e1900 */
[--C-:B-----5:R-:W-:Y:S01]  /*0410*/  IMAD.WIDE R26, R27, 0x4, R28.reuse ;  /* 0x000000041b1a7825 */ /* 0x120fe200078e021c */
[----:B-1----:R-:W1:Y:S03]  /*0420*/  LDC.64 R16, c[0x0][0x230] ;  /* 0x00008c00ff107b82 */ /* 0x002e660000000a00 */
[----:B------:R-:W-:-:S05]  /*0430*/  IMAD.WIDE R28, R5, 0x4, R28 ;  /* 0x00000004051c7825 */ /* 0x000fca00078e021c */
[----:B------:R-:W5:Y:S01]  /*0440*/  LDC.64 R10, c[0x0][0x258] ;  /* 0x00009600ff0a7b82 */ /* 0x000f620000000a00 */
[----:B------:R-:W-:Y:S02]  /*0450*/  IMAD.MOV.U32 R0, RZ, RZ, RZ ;  /* 0x000000ffff007224 */ /* 0x000fe400078e00ff */
[----:B------:R-:W-:Y:S02]  /*0460*/  IMAD.MOV.U32 R8, RZ, RZ, RZ ;  /* 0x000000ffff087224 */ /* 0x000fe400078e00ff */
[C---:B------:R-:W-:Y:S02]  /*0470*/  IMAD.WIDE R18, R25.reuse, 0x4, R18 ;  /* 0x0000000419127825 */ /* 0x040fe400078e0212 */
[----:B------:R0:W3:Y:S02]  /*0480*/  @P3 LDG.E.EL R0, desc[UR4][R26.64] ;  /* 0x000000041a003981 */ /* 0x0000e4000c2e1900 */
[----:B------:R-:W-:Y:S02]  /*0490*/  IMAD.MOV.U32 R5, RZ, RZ, RZ ;  /* 0x000000ffff057224 */ /* 0x000fe400078e00ff */
[----:B------:R-:W-:Y:S01]  /*04a0*/  IMAD.MOV.U32 R24, RZ, RZ, RZ ;  /* 0x000000ffff187224 */ /* 0x000fe200078e00ff */
[----:B------:R-:W3:Y:S01]  /*04b0*/  @P3 LDG.E.EL R23, desc[UR4][R18.64] ;  /* 0x0000000412173981 */ /* 0x000ee2000c2e1900 */
[----:B------:R-:W-:-:S03]  /*04c0*/  IMAD.WIDE R20, R25, 0x4, R20 ;  /* 0x0000000419147825 */ /* 0x000fc600078e0214 */
[----:B------:R0:W3:Y:S04]  /*04d0*/  @P3 LDG.E.EL R8, desc[UR4][R28.64] ;  /* 0x000000041c083981 */ /* 0x0000e8000c2e1900 */
[----:B------:R0:W3:Y:S02]  /*04e0*/  @P3 LDG.E.EL R5, desc[UR4][R18.64] ;  /* 0x0000000412053981 */ /* 0x0000e4000c2e1900 */
[----:B0-----:R-:W-:Y:S02]  /*04f0*/  CS2R R26, SRZ ;  /* 0x00000000001a7805 */ /* 0x001fe4000001ff00 */
[----:B------:R-:W3:Y:S01]  /*0500*/  @P2 LDG.E.EL R24, desc[UR4][R20.64+-0x1a0] ;  /* 0xfffe600414182981 */ /* 0x000ee2000c2e1900 */
[----:B------:R-:W-:Y:S01]  /*0510*/  IMAD.WIDE R14, R25, 0x4, R14 ;  /* 0x00000004190e7825 */ /* 0x000fe200078e020e */
[----:B------:R-:W-:-:S02]  /*0520*/  CS2R R28, SRZ ;  /* 0x00000000001c7805 */ /* 0x000fc4000001ff00 */
[----:B------:R-:W3:Y:S01]  /*0530*/  @P2 LDG.E.EL R27, desc[UR4][R20.64+-0x1a0] ;  /* 0xfffe6004141b2981 */ /* 0x000ee2000c2e1900 */
[C---:B------:R-:W-:Y:S01]  /*0540*/  IMAD.WIDE R12, R25.reuse, 0x4, R12 ;  /* 0x00000004190c7825 */ /* 0x040fe200078e020c */
[----:B------:R-:W-:Y:S02]  /*0550*/  CS2R R18, SRZ ;  /* 0x0000000000127805 */ /* 0x000fe4000001ff00 */
[----:B------:R-:W3:Y:S01]  /*0560*/  @P3 LDG.E.EL R26, desc[UR4][R14.64] ;  /* 0x000000040e1a3981 */ /* 0x000ee2000c2e1900 */
[----:B-1----:R-:W-:-:S03]  /*0570*/  IMAD.WIDE R16, R25, 0x4, R16 ;  /* 0x0000000419107825 */ /* 0x002fc600078e0210 */
[----:B------:R0:W3:Y:S01]  /*0580*/  @P3 LDG.E.EL R28, desc[UR4][R14.64] ;  /* 0x000000040e1c3981 */ /* 0x0000e2000c2e1900 */
[----:B-----5:R-:W-:-:S03]  /*0590*/  IMAD.WIDE R10, R25, 0x4, R10 ;  /* 0x00000004190a7825 */ /* 0x020fc600078e020a */
[----:B------:R-:W5:Y:S01]  /*05a0*/  @P3 LDG.E.EL R19, desc[UR4][R16.64] ;  /* 0x0000000410133981 */ /* 0x000f62000c2e1900 */
[----:B------:R-:W-:-:S03]  /*05b0*/  IMAD.MOV.U32 R25, RZ, RZ, RZ ;  /* 0x000000ffff197224 */ /* 0x000fc600078e00ff */
[----:B------:R-:W5:Y:S01]  /*05c0*/  @P2 LDG.E.EL R29, desc[UR4][R12.64+-0x1a0] ;  /* 0xfffe60040c1d2981 */ /* 0x000f62000c2e1900 */
[----:B0-----:R-:W-:-:S03]  /*05d0*/  CS2R R14, SRZ ;  /* 0x00000000000e7805 */ /* 0x001fc6000001ff00 */
[----:B------:R-:W5:Y:S04]  /*05e0*/  @P3 LDG.E.EL R25, desc[UR4][R16.64] ;  /* 0x0000000410193981 */ /* 0x000f68000c2e1900 */
[----:B------:R0:W5:Y:S04]  /*05f0*/  @P2 LDG.E.EL R18, desc[UR4][R12.64+-0x1a0] ;  /* 0xfffe60040c122981 */ /* 0x000168000c2e1900 */
[----:B------:R-:W5:Y:S04]  /*0600*/  @P2 LDG.E.EL R14, desc[UR4][R10.64+-0x1a0] ;  /* 0xfffe60040a0e2981 */ /* 0x000f68000c2e1900 */
[----:B------:R1:W5:Y:S01]  /*0610*/  @P2 LDG.E.EL R15, desc[UR4][R10.64+-0x1a0] ;  /* 0xfffe60040a0f2981 */ /* 0x000362000c2e1900 */
[----:B--2---:R-:W-:-:S05]  /*0620*/  SEL R3, R3, RZ, P3 ;  /* 0x000000ff03037207 */ /* 0x004fca0001800000 */
[----:B0-----:R-:W-:Y:S01]  /*0630*/  FADD R12, R3, 9.9999997473787516356e-06 ;  /* 0x3727c5ac030c7421 */ /* 0x001fe20000000000 */
[----:B----4-:R-:W-:-:S05]  /*0640*/  SEL R22, R22, RZ, P3 ;  /* 0x000000ff16167207 */ /* 0x010fca0001800000 */
[----:B------:R-:W0:Y:S01]  /*0650*/  MUFU.SQRT R12, R12 ;  /* 0x0000000c000c7308 */ /* 0x000e220000002000 */
[----:B------:R-:W-:Y:S01]  /*0660*/  FADD R22, R22, 9.9999997473787516356e-06 ;  /* 0x3727c5ac16167421 */ /* 0x000fe20000000000 */
[----:B------:R-:W-:-:S06]  /*0670*/  SEL R21, R9, RZ, P2 ;  /* 0x000000ff09157207 */ /* 0x000fcc0001000000 */
[----:B------:R-:W2:Y:S01]  /*0680*/  MUFU.SQRT R9, R22 ;  /* 0x0000001600097308 */ /* 0x000ea20000002000 */
[----:B------:R-:W-:Y:S01]  /*0690*/  FADD R21, R21, 9.9999997473787516356e-06 ;  /* 0x3727c5ac15157421 */ /* 0x000fe20000000000 */
[----:B------:R-:W-:Y:S02]  /*06a0*/  SEL R6, R6, RZ, P2 ;  /* 0x000000ff06067207 */ /* 0x000fe40001000000 */
[----:B0-----:R-:W-:-:S04]  /*06b0*/  FSETP.GT.AND P5, PT, R12, 8.50705917302346158658e+37, PT ;  /* 0x7e8000000c00780b */ /* 0x001fc80003fa4000 */
[----:B-1----:R-:W0:Y:S01]  /*06c0*/  MUFU.SQRT R10, R21 ;  /* 0x00000015000a7308 */ /* 0x002e220000002000 */
[----:B------:R-:W-:Y:S01]  /*06d0*/  FSETP.GEU.AND P4, PT, R12, 1.175494350822287508e-38, PT ;  /* 0x008000000c00780b */ /* 0x000fe20003f8e000 */
[----:B------:R-:W-:Y:S01]  /*06e0*/  FADD R6, R6, 9.9999997473787516356e-06 ;  /* 0x3727c5ac06067421 */ /* 0x000fe20000000000 */
[----:B------:R-:W-:Y:S01]  /*06f0*/  IMAD.MOV.U32 R3, RZ, RZ, 0x3e800000 ;  /* 0x3e800000ff037424 */ /* 0x000fe200078e00ff */
[----:B--2---:R-:W-:-:S04]  /*0700*/  FSETP.GT.AND P6, PT, R9, 8.50705917302346158658e+37, PT ;  /* 0x7e8000000900780b */ /* 0x004fc80003fc4000 */
[----:B------:R-:W1:Y:S01]  /*0710*/  MUFU.SQRT R6, R6 ;  /* 0x0000000600067308 */ /* 0x000e620000002000 */
[----:B------:R-:W-:Y:S01]  /*0720*/  FSEL R20, R3, 1, P5 ;  /* 0x3f80000003147808 */ /* 0x000fe20002800000 */
[----:B------:R-:W-:Y:S01]  /*0730*/  @P5 FMUL R12, R12, 0.25 ;  /* 0x3e8000000c0c5820 */ /* 0x000fe20000400000 */
[----:B------:R-:W-:-:S03]  /*0740*/  FSETP.GEU.AND P5, PT, R9, 1.175494350822287508e-38, PT ;  /* 0x008000000900780b */ /* 0x000fc60003fae000 */
[----:B------:R-:W-:Y:S01]  /*0750*/  @!P4 FMUL R20, R20, 16777216 ;  /* 0x4b8000001414c820 */ /* 0x000fe20000400000 */
[----:B------:R-:W-:Y:S01]  /*0760*/  @!P4 FMUL R12, R12, 16777216 ;  /* 0x4b8000000c0cc820 */ /* 0x000fe20000400000 */
[C---:B0-----:R-:W-:Y:S02]  /*0770*/  FSETP.GT.AND P4, PT, R10.reuse, 8.50705917302346158658e+37, PT ;  /* 0x7e8000000a00780b */ /* 0x041fe40003f84000 */
[----:B------:R-:W-:Y:S01]  /*0780*/  FSEL R16, R3, 1, P6 ;  /* 0x3f80000003107808 */ /* 0x000fe20003000000 */
[----:B------:R-:W-:Y:S01]  /*0790*/  @P6 FMUL R9, R9, 0.25 ;  /* 0x3e80000009096820 */ /* 0x000fe20000400000 */
[----:B------:R-:W-:-:S04]  /*07a0*/  FSETP.GEU.AND P6, PT, R10, 1.175494350822287508e-38, PT ;  /* 0x008000000a00780b */ /* 0x000fc80003fce000 */
[----:B------:R-:W-:Y:S01]  /*07b0*/  @!P5 FMUL R9, R9, 16777216 ;  /* 0x4b8000000909d820 */ /* 0x000fe20000400000 */
[----:B------:R-:W-:Y:S01]  /*07c0*/  @!P5 FMUL R16, R16, 16777216 ;  /* 0x4b8000001010d820 */ /* 0x000fe20000400000 */
[----:B-1----:R-:W-:-:S03]  /*07d0*/  FSETP.GT.AND P5, PT, R6, 8.50705917302346158658e+37, PT ;  /* 0x7e8000000600780b */ /* 0x002fc60003fa4000 */
[----:B------:R-:W-:Y:S01]  /*07e0*/  @P4 FMUL R10, R10, 0.25 ;  /* 0x3e8000000a0a4820 */ /* 0x000fe20000400000 */
[----:B------:R-:W-:Y:S02]  /*07f0*/  FSEL R11, R3, 1, P4 ;  /* 0x3f800000030b7808 */ /* 0x000fe40002000000 */
[----:B------:R-:W-:Y:S01]  /*0800*/  FSETP.GEU.AND P4, PT, R6, 1.175494350822287508e-38, PT ;  /* 0x008000000600780b */ /* 0x000fe20003f8e000 */
[----:B------:R-:W0:Y:S01]  /*0810*/  MUFU.RCP R13, R12 ;  /* 0x0000000c000d7308 */ /* 0x000e220000001000 */
[----:B------:R-:W-:-:S05]  /*0820*/  @!P6 FMUL R10, R10, 16777216 ;  /* 0x4b8000000a0ae820 */ /* 0x000fca0000400000 */
[----:B------:R-:W-:Y:S02]  /*0830*/  @P5 FMUL R6, R6, 0.25 ;  /* 0x3e80000006065820 */ /* 0x000fe40000400000 */
[----:B------:R-:W1:Y:S04]  /*0840*/  MUFU.RCP R9, R9 ;  /* 0x0000000900097308 */ /* 0x000e680000001000 */
[----:B------:R-:W-:-:S04]  /*0850*/  @!P4 FMUL R6, R6, 16777216 ;  /* 0x4b8000000606c820 */ /* 0x000fc80000400000 */
[----:B------:R-:W2:Y:S01]  /*0860*/  MUFU.RCP R10, R10 ;  /* 0x0000000a000a7308 */ /* 0x000ea20000001000 */
[----:B---3--:R-:W-:Y:S02]  /*0870*/  SEL R0, R0, RZ, P3 ;  /* 0x000000ff00007207 */ /* 0x008fe40001800000 */
[----:B------:R-:W-:-:S05]  /*0880*/  SEL R23, R23, RZ, P3 ;  /* 0x000000ff17177207 */ /* 0x000fca0001800000 */
[----:B------:R-:W3:Y:S01]  /*0890*/  MUFU.RCP R6, R6 ;  /* 0x0000000600067308 */ /* 0x000ee20000001000 */
[----:B------:R-:W-:Y:S02]  /*08a0*/  SEL R8, R8, RZ, P3 ;  /* 0x000000ff08087207 */ /* 0x000fe40001800000 */
[----:B------:R-:W-:Y:S01]  /*08b0*/  SEL R5, R5, RZ, P3 ;  /* 0x000000ff05057207 */ /* 0x000fe20001800000 */
[----:B0-----:R-:W-:Y:S01]  /*08c0*/  FMUL R13, R13, R20 ;  /* 0x000000140d0d7220 */ /* 0x001fe20000400000 */
[----:B------:R-:W-:Y:S01]  /*08d0*/  FADD R0, R0, -R23 ;  /* 0x8000001700007221 */ /* 0x000fe20000000000 */
[----:B------:R-:W-:Y:S02]  /*08e0*/  SEL R7, R7, RZ, P2 ;  /* 0x000000ff07077207 */ /* 0x000fe40001000000 */
[----:B------:R-:W-:Y:S01]  /*08f0*/  SEL R24, R24, RZ, P2 ;  /* 0x000000ff18187207 */ /* 0x000fe20001000000 */
[----:B------:R-:W-:Y:S01]  /*0900*/  FADD R5, R8, -R5 ;  /* 0x8000000508057221 */ /* 0x000fe20000000000 */
[----:B-1----:R-:W-:Y:S01]  /*0910*/  FMUL R16, R9, R16 ;  /* 0x0000001009107220 */ /* 0x002fe20000400000 */
[----:B------:R-:W-:Y:S01]  /*0920*/  FSEL R3, R3, 1, P5 ;  /* 0x3f80000003037808 */ /* 0x000fe20002800000 */
[----:B------:R-:W-:Y:S01]  /*0930*/  FMUL R13, R13, R0 ;  /* 0x000000000d0d7220 */ /* 0x000fe20000400000 */
[----:B------:R-:W-:Y:S01]  /*0940*/  @!P6 FMUL R11, R11, 16777216 ;  /* 0x4b8000000b0be820 */ /* 0x000fe20000400000 */
[----:B------:R-:W-:Y:S01]  /*0950*/  FADD R0, R7, -R24 ;  /* 0x8000001807007221 */ /* 0x000fe20000000000 */
[----:B------:R-:W-:Y:S01]  /*0960*/  SEL R7, R4, RZ, P2 ;  /* 0x000000ff04077207 */ /* 0x000fe20001000000 */
[----:B------:R-:W-:Y:S01]  /*0970*/  FMUL R16, R16, R5 ;  /* 0x0000000510107220 */ /* 0x000fe20000400000 */
[----:B------:R-:W-:Y:S01]  /*0980*/  @!P4 FMUL R3, R3, 16777216 ;  /* 0x4b8000000303c820 */ /* 0x000fe20000400000 */
[----:B------:R-:W0:Y:S01]  /*0990*/  LDC.64 R4, c[0x0][0x260] ;  /* 0x00009800ff047b82 */ /* 0x000e220000000a00 */
[----:B--2---:R-:W-:Y:S01]  /*09a0*/  FMUL R11, R10, R11 ;  /* 0x0000000b0a0b7220 */ /* 0x004fe20000400000 */
[----:B------:R-:W-:Y:S01]  /*09b0*/  SEL R8, R27, RZ, P2 ;  /* 0x000000ff1b087207 */ /* 0x000fe20001000000 */
[----:B---3--:R-:W-:-:S02]  /*09c0*/  FMUL R9, R6, R3 ;  /* 0x0000000306097220 */ /* 0x008fc40000400000 */
[----:B------:R-:W-:Y:S02]  /*09d0*/  FMUL R3, R11, R0 ;  /* 0x000000000b037220 */ /* 0x000fe40000400000 */
[----:B------:R-:W-:Y:S01]  /*09e0*/  FADD R0, R7, -R8 ;  /* 0x8000000807007221 */ /* 0x000fe20000000000 */
[----:B------:R-:W-:Y:S02]  /*09f0*/  SEL R26, R26, RZ, P3 ;  /* 0x000000ff1a1a7207 */ /* 0x000fe40001800000 */
[----:B------:R-:W-:Y:S02]  /*0a00*/  SEL R7, R28, RZ, P3 ;  /* 0x000000ff1c077207 */ /* 0x000fe40001800000 */
[----:B-----5:R-:W-:Y:S02]  /*0a10*/  SEL R19, R19, RZ, P3 ;  /* 0x000000ff13137207 */ /* 0x020fe40001800000 */
[----:B------:R-:W-:Y:S01]  /*0a20*/  SEL R6, R25, RZ, P3 ;  /* 0x000000ff19067207 */ /* 0x000fe20001800000 */
[----:B------:R-:W-:Y:S01]  /*0a30*/  FMUL R0, R9, R0 ;  /* 0x0000000009007220 */ /* 0x000fe20000400000 */
[----:B------:R-:W-:-:S02]  /*0a40*/  SEL R8, R29, RZ, P2 ;  /* 0x000000ff1d087207 */ /* 0x000fc40001000000 */
[----:B------:R-:W-:Y:S02]  /*0a50*/  SEL R18, R18, RZ, P2 ;  /* 0x000000ff12127207 */ /* 0x000fe40001000000 */
[----:B------:R-:W-:Y:S02]  /*0a60*/  SEL R11, R14, RZ, P2 ;  /* 0x000000ff0e0b7207 */ /* 0x000fe40001000000 */
[----:B------:R-:W-:Y:S01]  /*0a70*/  SEL R15, R15, RZ, P2 ;  /* 0x000000ff0f0f7207 */ /* 0x000fe20001000000 */
[----:B------:R-:W-:Y:S01]  /*0a80*/  FFMA R13, R26, R13, R19 ;  /* 0x0000000d1a0d7223 */ /* 0x000fe20000000013 */
[----:B------:R-:W-:Y:S01]  /*0a90*/  FFMA R16, R7, R16, R6 ;  /* 0x0000001007107223 */ /* 0x000fe20000000006 */
[----:B------:R-:W-:Y:S02]  /*0aa0*/  FFMA R3, R8, R3, R11 ;  /* 0x0000000308037223 */ /* 0x000fe4000000000b */
[----:B------:R-:W-:Y:S01]  /*0ab0*/  FFMA R0, R18, R0, R15 ;  /* 0x0000000012007223 */ /* 0x000fe2000000000f */
[----:B------:R-:W-:-:S02]  /*0ac0*/  FSETP.GEU.AND P4, PT, R13, RZ, PT ;  /* 0x000000ff0d00720b */ /* 0x000fc40003f8e000 */
[----:B------:R-:W-:Y:S02]  /*0ad0*/  FSETP.GEU.AND P5, PT, R16, RZ, PT ;  /* 0x000000ff1000720b */ /* 0x000fe40003fae000 */
[----:B------:R-:W-:Y:S02]  /*0ae0*/  FSETP.GEU.AND P3, PT, R3, RZ, PT ;  /* 0x000000ff0300720b */ /* 0x000fe40003f6e000 */
[----:B------:R-:W-:Y:S01]  /*0af0*/  FSETP.GEU.AND P2, PT, R0, RZ, PT ;  /* 0x000000ff0000720b */ /* 0x000fe20003f4e000 */
[----:B0-----:R-:W-:Y:S01]  /*0b00*/  IMAD.WIDE R4, R2, 0x4, R4 ;  /* 0x0000000402047825 */ /* 0x001fe200078e0204 */
[----:B------:R-:W-:Y:S02]  /*0b10*/  FSEL R6, R13, RZ, P4 ;  /* 0x000000ff0d067208 */ /* 0x000fe40002000000 */
[----:B------:R-:W-:Y:S02]  /*0b20*/  FSEL R7, R16, RZ, P5 ;  /* 0x000000ff10077208 */ /* 0x000fe40002800000 */
[----:B------:R-:W-:-:S02]  /*0b30*/  @P1 FSEL R6, R3, RZ, P3 ;  /* 0x000000ff03061208 */ /* 0x000fc40001800000 */
[----:B------:R-:W-:Y:S01]  /*0b40*/  @P1 FSEL R7, R0, RZ, P2 ;  /* 0x000000ff00071208 */ /* 0x000fe20001000000 */
[----:B------:R-:W-:Y:S06]  /*0b50*/  @P0 EXIT ;  /* 0x000000000000094d */ /* 0x000fec0003800000 */
[----:B------:R-:W-:Y:S01]  /*0b60*/  STG.E.64 desc[UR4][R4.64], R6 ;  /* 0x0000000604007986 */ /* 0x000fe2000c101b04 */
[----:B------:R-:W-:Y:S05]  /*0b70*/  EXIT ;  /* 0x000000000000794d */ /* 0x000fea0003800000 */
.L_x_0:
[----:B------:R-:W-:-:S00]  /*0b80*/  BRA `(.L_x_0) ;  /* 0xfffffffc00fc7947 */ /* 0x000fc0000383ffff */
[----:B------:R-:W-:-:S00]  /*0b90*/  NOP ;  /* 0x0000000000007918 */ /* 0x000fc00000000000 */
        /* <DEDUP_REMOVED lines=14> */
.L_x_1:


//--------------------- .nv.global.init           --------------------------
	.section	.nv.global.init,"aw",@progbits
.nv.global.init:
	.type		_$_str,@object
	.size		_$_str,(_$_str_$_2 - _$_str)
_$_str:
        /*0000*/ 	.byte	0x5f, 0x5f, 0x43, 0x55, 0x44, 0x41, 0x5f, 0x46, 0x54, 0x5a, 0x00
	.type		_$_str_$_2,@object
	.size		_$_str_$_2,(.L_1 - _$_str_$_2)
_$_str_$_2:
        /*000b*/ 	.byte	0x5f, 0x5f, 0x43, 0x55, 0x44, 0x41, 0x5f, 0x50, 0x52, 0x45, 0x43, 0x5f, 0x53, 0x51, 0x52, 0x54
        /*001b*/ 	.byte	0x00
.L_1:


//--------------------- .nv.constant0.triton_poi_fused_cat_39 --------------------------
	.section	.nv.constant0.triton_poi_fused_cat_39,"a",@progbits
	.sectionflags	@""
	.align	4
.nv.constant0.triton_poi_fused_cat_39:
	.zero		620
